//
// Generated by NVIDIA NVVM Compiler
//
// Compiler Build ID: CL-36424714
// Cuda compilation tools, release 13.0, V13.0.88
// Based on NVVM 20.0.0
//

.version 9.0
.target sm_100
.address_size 64

	// .globl	_Z24globalMemCoalescedKernelPiS_ii

.visible .entry _Z24globalMemCoalescedKernelPiS_ii(
	.param .u64 .ptr .align 1 _Z24globalMemCoalescedKernelPiS_ii_param_0,
	.param .u64 .ptr .align 1 _Z24globalMemCoalescedKernelPiS_ii_param_1,
	.param .u32 _Z24globalMemCoalescedKernelPiS_ii_param_2,
	.param .u32 _Z24globalMemCoalescedKernelPiS_ii_param_3
)
{
	.reg .pred 	%p<5>;
	.reg .b32 	%r<15>;
	.reg .b64 	%rd<9>;

	ld.param.u64 	%rd3, [_Z24globalMemCoalescedKernelPiS_ii_param_0];
	ld.param.u64 	%rd4, [_Z24globalMemCoalescedKernelPiS_ii_param_1];
	ld.param.u32 	%r7, [_Z24globalMemCoalescedKernelPiS_ii_param_2];
	ld.param.u32 	%r6, [_Z24globalMemCoalescedKernelPiS_ii_param_3];
	mov.u32 	%r8, %tid.x;
	mov.u32 	%r9, %ctaid.x;
	mov.u32 	%r10, %ntid.x;
	mad.lo.s32 	%r13, %r9, %r10, %r8;
	setp.lt.s32 	%p1, %r6, 1;
	setp.ge.s32 	%p2, %r13, %r7;
	or.pred  	%p3, %p2, %p1;
	@%p3 bra 	$L__BB0_3;
	cvta.to.global.u64 	%rd5, %rd4;
	mul.wide.s32 	%rd6, %r13, 4;
	add.s64 	%rd1, %rd5, %rd6;
	cvta.to.global.u64 	%rd2, %rd3;
	mov.b32 	%r14, 0;
$L__BB0_2:
	mul.wide.s32 	%rd7, %r13, 4;
	add.s64 	%rd8, %rd2, %rd7;
	ld.global.u32 	%r12, [%rd8];
	st.global.u32 	[%rd1], %r12;
	add.s32 	%r14, %r14, 1;
	add.s32 	%r13, %r13, 1;
	setp.lt.s32 	%p4, %r14, %r6;
	@%p4 bra 	$L__BB0_2;
$L__BB0_3:
	ret;

}
	// .globl	_Z21globalMemStrideKernelPiS_ii
.visible .entry _Z21globalMemStrideKernelPiS_ii(
	.param .u64 .ptr .align 1 _Z21globalMemStrideKernelPiS_ii_param_0,
	.param .u64 .ptr .align 1 _Z21globalMemStrideKernelPiS_ii_param_1,
	.param .u32 _Z21globalMemStrideKernelPiS_ii_param_2,
	.param .u32 _Z21globalMemStrideKernelPiS_ii_param_3
)
{
	.reg .pred 	%p<2>;
	.reg .b32 	%r<9>;
	.reg .b64 	%rd<9>;

	ld.param.u64 	%rd1, [_Z21globalMemStrideKernelPiS_ii_param_0];
	ld.param.u64 	%rd2, [_Z21globalMemStrideKernelPiS_ii_param_1];
	ld.param.u32 	%r3, [_Z21globalMemStrideKernelPiS_ii_param_2];
	ld.param.u32 	%r2, [_Z21globalMemStrideKernelPiS_ii_param_3];
	mov.u32 	%r4, %tid.x;
	mov.u32 	%r5, %ctaid.x;
	mov.u32 	%r6, %ntid.x;
	mad.lo.s32 	%r1, %r5, %r6, %r4;
	setp.ge.s32 	%p1, %r1, %r3;
	@%p1 bra 	$L__BB1_2;
	cvta.to.global.u64 	%rd3, %rd1;
	cvta.to.global.u64 	%rd4, %rd2;
	mul.lo.s32 	%r7, %r2, %r1;
	mul.wide.s32 	%rd5, %r7, 4;
	add.s64 	%rd6, %rd3, %rd5;
	ld.global.u32 	%r8, [%rd6];
	mul.wide.s32 	%rd7, %r1, 4;
	add.s64 	%rd8, %rd4, %rd7;
	st.global.u32 	[%rd8], %r8;
$L__BB1_2:
	ret;

}
	// .globl	_Z21globalMemOffsetKernelPiS_ii
.visible .entry _Z21globalMemOffsetKernelPiS_ii(
	.param .u64 .ptr .align 1 _Z21globalMemOffsetKernelPiS_ii_param_0,
	.param .u64 .ptr .align 1 _Z21globalMemOffsetKernelPiS_ii_param_1,
	.param .u32 _Z21globalMemOffsetKernelPiS_ii_param_2,
	.param .u32 _Z21globalMemOffsetKernelPiS_ii_param_3
)
{
	.reg .pred 	%p<2>;
	.reg .b32 	%r<9>;
	.reg .b64 	%rd<9>;

	ld.param.u64 	%rd1, [_Z21globalMemOffsetKernelPiS_ii_param_0];
	ld.param.u64 	%rd2, [_Z21globalMemOffsetKernelPiS_ii_param_1];
	ld.param.u32 	%r3, [_Z21globalMemOffsetKernelPiS_ii_param_2];
	ld.param.u32 	%r2, [_Z21globalMemOffsetKernelPiS_ii_param_3];
	mov.u32 	%r4, %tid.x;
	mov.u32 	%r5, %ctaid.x;
	mov.u32 	%r6, %ntid.x;
	mad.lo.s32 	%r1, %r5, %r6, %r4;
	setp.ge.s32 	%p1, %r1, %r3;
	@%p1 bra 	$L__BB2_2;
	cvta.to.global.u64 	%rd3, %rd1;
	cvta.to.global.u64 	%rd4, %rd2;
	mul.lo.s32 	%r7, %r2, %r1;
	mul.wide.s32 	%rd5, %r7, 4;
	add.s64 	%rd6, %rd3, %rd5;
	ld.global.u32 	%r8, [%rd6];
	mul.wide.s32 	%rd7, %r1, 4;
	add.s64 	%rd8, %rd4, %rd7;
	st.global.u32 	[%rd8], %r8;
$L__BB2_2:
	ret;

}


// ===== COMPILED SASS (sm_100) =====

	.target	sm_100

	.elftype	@"ET_EXEC"


//--------------------- .note.nv.tkinfo           --------------------------
	.section	.note.nv.tkinfo,"",@"SHT_NOTE"
	.sectionflags	@"SHF_NOTE_NV_TKINFO"
	.tkinfo
        /*0018*/ 	.word	0x00000002
        /*0030*/ 	.string	""
        /*0030*/ 	.string	"ptxas"
        /*0030*/ 	.string	"Cuda compilation tools, release 13.0, V13.0.88"
        /*0030*/ 	.string	"Build cuda_13.0.r13.0/compiler.36424714_0"
        /*0030*/ 	.string	"-arch sm_100 -m 64 "



//--------------------- .note.nv.cuinfo           --------------------------
	.section	.note.nv.cuinfo,"",@"SHT_NOTE"
	.sectionflags	@"SHF_NOTE_NV_CUINFO"
        /*0018*/ 	.short	0x0002
        /*001a*/ 	.short	0x0064
        /*001c*/ 	.short	0x0082
	.zero		2


//--------------------- .nv.info                  --------------------------
	.section	.nv.info,"",@"SHT_CUDA_INFO"
	.align	4


	//----- nvinfo : EIATTR_REGCOUNT
	.align		4
        /*0000*/ 	.byte	0x04, 0x2f
        /*0002*/ 	.short	(.L_1 - .L_0)
	.align		4
.L_0:
        /*0004*/ 	.word	index@(_Z24globalMemCoalescedKernelPiS_ii)
        /*0008*/ 	.word	0x00000012


	//----- nvinfo : EIATTR_FRAME_SIZE
	.align		4
.L_1:
        /*000c*/ 	.byte	0x04, 0x11
        /*000e*/ 	.short	(.L_3 - .L_2)
	.align		4
.L_2:
        /*0010*/ 	.word	index@(_Z24globalMemCoalescedKernelPiS_ii)
        /*0014*/ 	.word	0x00000000


	//----- nvinfo : EIATTR_REGCOUNT
	.align		4
.L_3:
        /*0018*/ 	.byte	0x04, 0x2f
        /*001a*/ 	.short	(.L_5 - .L_4)
	.align		4
.L_4:
        /*001c*/ 	.word	index@(_Z21globalMemStrideKernelPiS_ii)
        /*0020*/ 	.word	0x0000000a


	//----- nvinfo : EIATTR_FRAME_SIZE
	.align		4
.L_5:
        /*0024*/ 	.byte	0x04, 0x11
        /*0026*/ 	.short	(.L_7 - .L_6)
	.align		4
.L_6:
        /*0028*/ 	.word	index@(_Z21globalMemStrideKernelPiS_ii)
        /*002c*/ 	.word	0x00000000


	//----- nvinfo : EIATTR_REGCOUNT
	.align		4
.L_7:
        /*0030*/ 	.byte	0x04, 0x2f
        /*0032*/ 	.short	(.L_9 - .L_8)
	.align		4
.L_8:
        /*0034*/ 	.word	index@(_Z21globalMemOffsetKernelPiS_ii)
        /*0038*/ 	.word	0x0000000a


	//----- nvinfo : EIATTR_FRAME_SIZE
	.align		4
.L_9:
        /*003c*/ 	.byte	0x04, 0x11
        /*003e*/ 	.short	(.L_11 - .L_10)
	.align		4
.L_10:
        /*0040*/ 	.word	index@(_Z21globalMemOffsetKernelPiS_ii)
        /*0044*/ 	.word	0x00000000


	//----- nvinfo : EIATTR_MIN_STACK_SIZE
	.align		4
.L_11:
        /*0048*/ 	.byte	0x04, 0x12
        /*004a*/ 	.short	(.L_13 - .L_12)
	.align		4
.L_12:
        /*004c*/ 	.word	index@(_Z21globalMemOffsetKernelPiS_ii)
        /*0050*/ 	.word	0x00000000


	//----- nvinfo : EIATTR_MIN_STACK_SIZE
	.align		4
.L_13:
        /*0054*/ 	.byte	0x04, 0x12
        /*0056*/ 	.short	(.L_15 - .L_14)
	.align		4
.L_14:
        /*0058*/ 	.word	index@(_Z21globalMemStrideKernelPiS_ii)
        /*005c*/ 	.word	0x00000000


	//----- nvinfo : EIATTR_MIN_STACK_SIZE
	.align		4
.L_15:
        /*0060*/ 	.byte	0x04, 0x12
        /*0062*/ 	.short	(.L_17 - .L_16)
	.align		4
.L_16:
        /*0064*/ 	.word	index@(_Z24globalMemCoalescedKernelPiS_ii)
        /*0068*/ 	.word	0x00000000
.L_17:


//--------------------- .nv.compat                --------------------------
	.section	.nv.compat,"",@"SHT_CUDA_COMPAT_INFO"
	.align	4
        /*0000*/ 	.byte	0x02, 0x09, 0x00, 0x00, 0x02, 0x02, 0x01, 0x00, 0x02, 0x05, 0x05, 0x00, 0x03, 0x07, 0x01, 0x01
        /*0010*/ 	.byte	0x02, 0x03, 0x00, 0x00, 0x02, 0x06, 0x01, 0x00, 0x04, 0x0b, 0x08, 0x00, 0x09, 0x00, 0x00, 0x00
        /*0020*/ 	.byte	0x00, 0x00, 0x00, 0x00


//--------------------- .nv.info._Z21globalMemOffsetKernelPiS_ii --------------------------
	.section	.nv.info._Z21globalMemOffsetKernelPiS_ii,"",@"SHT_CUDA_INFO"
	.sectionflags	@""
	.align	4


	//----- nvinfo : EIATTR_CUDA_API_VERSION
	.align		4
        /*0000*/ 	.byte	0x04, 0x37
        /*0002*/ 	.short	(.L_19 - .L_18)
.L_18:
        /*0004*/ 	.word	0x00000082


	//----- nvinfo : EIATTR_KPARAM_INFO
	.align		4
.L_19:
        /*0008*/ 	.byte	0x04, 0x17
        /*000a*/ 	.short	(.L_21 - .L_20)
.L_20:
        /*000c*/ 	.word	0x00000000
        /*0010*/ 	.short	0x0003
        /*0012*/ 	.short	0x0014
        /*0014*/ 	.byte	0x00, 0xf0, 0x11, 0x00


	//----- nvinfo : EIATTR_KPARAM_INFO
	.align		4
.L_21:
        /*0018*/ 	.byte	0x04, 0x17
        /*001a*/ 	.short	(.L_23 - .L_22)
.L_22:
        /*001c*/ 	.word	0x00000000
        /*0020*/ 	.short	0x0002
        /*0022*/ 	.short	0x0010
        /*0024*/ 	.byte	0x00, 0xf0, 0x11, 0x00


	//----- nvinfo : EIATTR_KPARAM_INFO
	.align		4
.L_23:
        /*0028*/ 	.byte	0x04, 0x17
        /*002a*/ 	.short	(.L_25 - .L_24)
.L_24:
        /*002c*/ 	.word	0x00000000
        /*0030*/ 	.short	0x0001
        /*0032*/ 	.short	0x0008
        /*0034*/ 	.byte	0x00, 0xf5, 0x21, 0x00


	//----- nvinfo : EIATTR_KPARAM_INFO
	.align		4
.L_25:
        /*0038*/ 	.byte	0x04, 0x17
        /*003a*/ 	.short	(.L_27 - .L_26)
.L_26:
        /*003c*/ 	.word	0x00000000
        /*0040*/ 	.short	0x0000
        /*0042*/ 	.short	0x0000
        /*0044*/ 	.byte	0x00, 0xf5, 0x21, 0x00


	//----- nvinfo : EIATTR_SPARSE_MMA_MASK
	.align		4
.L_27:
        /*0048*/ 	.byte	0x03, 0x50
        /*004a*/ 	.short	0x0000


	//----- nvinfo : EIATTR_MAXREG_COUNT
	.align		4
        /*004c*/ 	.byte	0x03, 0x1b
        /*004e*/ 	.short	0x00ff


	//----- nvinfo : EIATTR_MERCURY_ISA_VERSION
	.align		4
        /*0050*/ 	.byte	0x03, 0x5f
        /*0052*/ 	.short	0x0101


	//----- nvinfo : EIATTR_VRC_CTA_INIT_COUNT
	.align		4
        /*0054*/ 	.byte	0x02, 0x4a
	.zero		1
	.zero		1


	//----- nvinfo : EIATTR_EXIT_INSTR_OFFSETS
	.align		4
        /*0058*/ 	.byte	0x04, 0x1c
        /*005a*/ 	.short	(.L_29 - .L_28)


	//   ....[0]....
.L_28:
        /*005c*/ 	.word	0x00000070


	//   ....[1]....
        /*0060*/ 	.word	0x00000110


	//----- nvinfo : EIATTR_CBANK_PARAM_SIZE
	.align		4
.L_29:
        /*0064*/ 	.byte	0x03, 0x19
        /*0066*/ 	.short	0x0018


	//----- nvinfo : EIATTR_PARAM_CBANK
	.align		4
        /*0068*/ 	.byte	0x04, 0x0a
        /*006a*/ 	.short	(.L_31 - .L_30)
	.align		4
.L_30:
        /*006c*/ 	.word	index@(.nv.constant0._Z21globalMemOffsetKernelPiS_ii)
        /*0070*/ 	.short	0x0380
        /*0072*/ 	.short	0x0018


	//----- nvinfo : EIATTR_SW_WAR
	.align		4
.L_31:
        /*0074*/ 	.byte	0x04, 0x36
        /*0076*/ 	.short	(.L_33 - .L_32)
.L_32:
        /*0078*/ 	.word	0x00000008
.L_33:


//--------------------- .nv.info._Z21globalMemStrideKernelPiS_ii --------------------------
	.section	.nv.info._Z21globalMemStrideKernelPiS_ii,"",@"SHT_CUDA_INFO"
	.sectionflags	@""
	.align	4


	//----- nvinfo : EIATTR_CUDA_API_VERSION
	.align		4
        /*0000*/ 	.byte	0x04, 0x37
        /*0002*/ 	.short	(.L_35 - .L_34)
.L_34:
        /*0004*/ 	.word	0x00000082


	//----- nvinfo : EIATTR_KPARAM_INFO
	.align		4
.L_35:
        /*0008*/ 	.byte	0x04, 0x17
        /*000a*/ 	.short	(.L_37 - .L_36)
.L_36:
        /*000c*/ 	.word	0x00000000
        /*0010*/ 	.short	0x0003
        /*0012*/ 	.short	0x0014
        /*0014*/ 	.byte	0x00, 0xf0, 0x11, 0x00


	//----- nvinfo : EIATTR_KPARAM_INFO
	.align		4
.L_37:
        /*0018*/ 	.byte	0x04, 0x17
        /*001a*/ 	.short	(.L_39 - .L_38)
.L_38:
        /*001c*/ 	.word	0x00000000
        /*0020*/ 	.short	0x0002
        /*0022*/ 	.short	0x0010
        /*0024*/ 	.byte	0x00, 0xf0, 0x11, 0x00


	//----- nvinfo : EIATTR_KPARAM_INFO
	.align		4
.L_39:
        /*0028*/ 	.byte	0x04, 0x17
        /*002a*/ 	.short	(.L_41 - .L_40)
.L_40:
        /*002c*/ 	.word	0x00000000
        /*0030*/ 	.short	0x0001
        /*0032*/ 	.short	0x0008
        /*0034*/ 	.byte	0x00, 0xf5, 0x21, 0x00


	//----- nvinfo : EIATTR_KPARAM_INFO
	.align		4
.L_41:
        /*0038*/ 	.byte	0x04, 0x17
        /*003a*/ 	.short	(.L_43 - .L_42)
.L_42:
        /*003c*/ 	.word	0x00000000
        /*0040*/ 	.short	0x0000
        /*0042*/ 	.short	0x0000
        /*0044*/ 	.byte	0x00, 0xf5, 0x21, 0x00


	//----- nvinfo : EIATTR_SPARSE_MMA_MASK
	.align		4
.L_43:
        /*0048*/ 	.byte	0x03, 0x50
        /*004a*/ 	.short	0x0000


	//----- nvinfo : EIATTR_MAXREG_COUNT
	.align		4
        /*004c*/ 	.byte	0x03, 0x1b
        /*004e*/ 	.short	0x00ff


	//----- nvinfo : EIATTR_MERCURY_ISA_VERSION
	.align		4
        /*0050*/ 	.byte	0x03, 0x5f
        /*0052*/ 	.short	0x0101


	//----- nvinfo : EIATTR_VRC_CTA_INIT_COUNT
	.align		4
        /*0054*/ 	.byte	0x02, 0x4a
	.zero		1
	.zero		1


	//----- nvinfo : EIATTR_EXIT_INSTR_OFFSETS
	.align		4
        /*0058*/ 	.byte	0x04, 0x1c
        /*005a*/ 	.short	(.L_45 - .L_44)


	//   ....[0]....
.L_44:
        /*005c*/ 	.word	0x00000070


	//   ....[1]....
        /*0060*/ 	.word	0x00000110


	//----- nvinfo : EIATTR_CBANK_PARAM_SIZE
	.align		4
.L_45:
        /*0064*/ 	.byte	0x03, 0x19
        /*0066*/ 	.short	0x0018


	//----- nvinfo : EIATTR_PARAM_CBANK
	.align		4
        /*0068*/ 	.byte	0x04, 0x0a
        /*006a*/ 	.short	(.L_47 - .L_46)
	.align		4
.L_46:
        /*006c*/ 	.word	index@(.nv.constant0._Z21globalMemStrideKernelPiS_ii)
        /*0070*/ 	.short	0x0380
        /*0072*/ 	.short	0x0018


	//----- nvinfo : EIATTR_SW_WAR
	.align		4
.L_47:
        /*0074*/ 	.byte	0x04, 0x36
        /*0076*/ 	.short	(.L_49 - .L_48)
.L_48:
        /*0078*/ 	.word	0x00000008
.L_49:


//--------------------- .nv.info._Z24globalMemCoalescedKernelPiS_ii --------------------------
	.section	.nv.info._Z24globalMemCoalescedKernelPiS_ii,"",@"SHT_CUDA_INFO"
	.sectionflags	@""
	.align	4


	//----- nvinfo : EIATTR_CUDA_API_VERSION
	.align		4
        /*0000*/ 	.byte	0x04, 0x37
        /*0002*/ 	.short	(.L_51 - .L_50)
.L_50:
        /*0004*/ 	.word	0x00000082


	//----- nvinfo : EIATTR_KPARAM_INFO
	.align		4
.L_51:
        /*0008*/ 	.byte	0x04, 0x17
        /*000a*/ 	.short	(.L_53 - .L_52)
.L_52:
        /*000c*/ 	.word	0x00000000
        /*0010*/ 	.short	0x0003
        /*0012*/ 	.short	0x0014
        /*0014*/ 	.byte	0x00, 0xf0, 0x11, 0x00


	//----- nvinfo : EIATTR_KPARAM_INFO
	.align		4
.L_53:
        /*0018*/ 	.byte	0x04, 0x17
        /*001a*/ 	.short	(.L_55 - .L_54)
.L_54:
        /*001c*/ 	.word	0x00000000
        /*0020*/ 	.short	0x0002
        /*0022*/ 	.short	0x0010
        /*0024*/ 	.byte	0x00, 0xf0, 0x11, 0x00


	//----- nvinfo : EIATTR_KPARAM_INFO
	.align		4
.L_55:
        /*0028*/ 	.byte	0x04, 0x17
        /*002a*/ 	.short	(.L_57 - .L_56)
.L_56:
        /*002c*/ 	.word	0x00000000
        /*0030*/ 	.short	0x0001
        /*0032*/ 	.short	0x0008
        /*0034*/ 	.byte	0x00, 0xf5, 0x21, 0x00


	//----- nvinfo : EIATTR_KPARAM_INFO
	.align		4
.L_57:
        /*0038*/ 	.byte	0x04, 0x17
        /*003a*/ 	.short	(.L_59 - .L_58)
.L_58:
        /*003c*/ 	.word	0x00000000
        /*0040*/ 	.short	0x0000
        /*0042*/ 	.short	0x0000
        /*0044*/ 	.byte	0x00, 0xf5, 0x21, 0x00


	//----- nvinfo : EIATTR_SPARSE_MMA_MASK
	.align		4
.L_59:
        /*0048*/ 	.byte	0x03, 0x50
        /*004a*/ 	.short	0x0000


	//----- nvinfo : EIATTR_MAXREG_COUNT
	.align		4
        /*004c*/ 	.byte	0x03, 0x1b
        /*004e*/ 	.short	0x00ff


	//----- nvinfo : EIATTR_MERCURY_ISA_VERSION
	.align		4
        /*0050*/ 	.byte	0x03, 0x5f
        /*0052*/ 	.short	0x0101


	//----- nvinfo : EIATTR_VRC_CTA_INIT_COUNT
	.align		4
        /*0054*/ 	.byte	0x02, 0x4a
	.zero		1
	.zero		1


	//----- nvinfo : EIATTR_EXIT_INSTR_OFFSETS
	.align		4
        /*0058*/ 	.byte	0x04, 0x1c
        /*005a*/ 	.short	(.L_61 - .L_60)


	//   ....[0]....
.L_60:
        /*005c*/ 	.word	0x00000080


	//   ....[1]....
        /*0060*/ 	.word	0x00000350


	//   ....[2]....
        /*0064*/ 	.word	0x000003a0


	//----- nvinfo : EIATTR_CBANK_PARAM_SIZE
	.align		4
.L_61:
        /*0068*/ 	.byte	0x03, 0x19
        /*006a*/ 	.short	0x0018


	//----- nvinfo : EIATTR_PARAM_CBANK
	.align		4
        /*006c*/ 	.byte	0x04, 0x0a
        /*006e*/ 	.short	(.L_63 - .L_62)
	.align		4
.L_62:
        /*0070*/ 	.word	index@(.nv.constant0._Z24globalMemCoalescedKernelPiS_ii)
        /*0074*/ 	.short	0x0380
        /*0076*/ 	.short	0x0018


	//----- nvinfo : EIATTR_SW_WAR
	.align		4
.L_63:
        /*0078*/ 	.byte	0x04, 0x36
        /*007a*/ 	.short	(.L_65 - .L_64)
.L_64:
        /*007c*/ 	.word	0x00000008
.L_65:


//--------------------- .nv.callgraph             --------------------------
	.section	.nv.callgraph,"",@"SHT_CUDA_CALLGRAPH"
	.align	4
	.sectionentsize	8
	.align		4
        /*0000*/ 	.word	0x00000000
	.align		4
        /*0004*/ 	.word	0xffffffff
	.align		4
        /*0008*/ 	.word	0x00000000
	.align		4
        /*000c*/ 	.word	0xfffffffe
	.align		4
        /*0010*/ 	.word	0x00000000
	.align		4
        /*0014*/ 	.word	0xfffffffd
	.align		4
        /*0018*/ 	.word	0x00000000
	.align		4
        /*001c*/ 	.word	0xfffffffc


//--------------------- .text._Z21globalMemOffsetKernelPiS_ii --------------------------
	.section	.text._Z21globalMemOffsetKernelPiS_ii,"ax",@progbits
	.align	128
        .global         _Z21globalMemOffsetKernelPiS_ii
        .type           _Z21globalMemOffsetKernelPiS_ii,@function
        .size           _Z21globalMemOffsetKernelPiS_ii,(.L_x_6 - _Z21globalMemOffsetKernelPiS_ii)
        .other          _Z21globalMemOffsetKernelPiS_ii,@"STO_CUDA_ENTRY STV_DEFAULT"
_Z21globalMemOffsetKernelPiS_ii:
.text._Z21globalMemOffsetKernelPiS_ii:
[----:B------:R-:W-:Y:S01]  /*0000*/  LDC R1, c[0x0][0x37c] ;  /* 0x0000df00ff017b82 */ /* 0x000fe20000000800 */
[----:B------:R-:W0:Y:S07]  /*0010*/  S2R R7, SR_TID.X ;  /* 0x0000000000077919 */ /* 0x000e2e0000002100 */
[----:B------:R-:W0:Y:S01]  /*0020*/  S2UR UR4, SR_CTAID.X ;  /* 0x00000000000479c3 */ /* 0x000e220000002500 */
[----:B------:R-:W1:Y:S07]  /*0030*/  LDCU UR5, c[0x0][0x390] ;  /* 0x00007200ff0577ac */ /* 0x000e6e0008000800 */
[----:B------:R-:W0:Y:S02]  /*0040*/  LDC R0, c[0x0][0x360] ;  /* 0x0000d800ff007b82 */ /* 0x000e240000000800 */
[----:B0-----:R-:W-:-:S05]  /*0050*/  IMAD R7, R0, UR4, R7 ;  /* 0x0000000400077c24 */ /* 0x001fca000f8e0207 */
[----:B-1----:R-:W-:-:S13]  /*0060*/  ISETP.GE.AND P0, PT, R7, UR5, PT ;  /* 0x0000000507007c0c */ /* 0x002fda000bf06270 */
[----:B------:R-:W-:Y:S05]  /*0070*/  @P0 EXIT ;  /* 0x000000000000094d */ /* 0x000fea0003800000 */
[----:B------:R-:W0:Y:S01]  /*0080*/  LDC.64 R2, c[0x0][0x380] ;  /* 0x0000e000ff027b82 */ /* 0x000e220000000a00 */
[----:B------:R-:W1:Y:S01]  /*0090*/  LDCU UR6, c[0x0][0x394] ;  /* 0x00007280ff0677ac */ /* 0x000e620008000800 */
[----:B------:R-:W2:Y:S01]  /*00a0*/  LDCU.64 UR4, c[0x0][0x358] ;  /* 0x00006b00ff0477ac */ /* 0x000ea20008000a00 */
[----:B-1----:R-:W-:-:S04]  /*00b0*/  IMAD R5, R7, UR6, RZ ;  /* 0x0000000607057c24 */ /* 0x002fc8000f8e02ff */
[----:B0-----:R-:W-:Y:S02]  /*00c0*/  IMAD.WIDE R2, R5, 0x4, R2 ;  /* 0x0000000405027825 */ /* 0x001fe400078e0202 */
[----:B------:R-:W0:Y:S04]  /*00d0*/  LDC.64 R4, c[0x0][0x388] ;  /* 0x0000e200ff047b82 */ /* 0x000e280000000a00 */
[----:B--2---:R-:W2:Y:S01]  /*00e0*/  LDG.E R3, desc[UR4][R2.64] ;  /* 0x0000000402037981 */ /* 0x004ea2000c1e1900 */
[----:B0-----:R-:W-:-:S05]  /*00f0*/  IMAD.WIDE R4, R7, 0x4, R4 ;  /* 0x0000000407047825 */ /* 0x001fca00078e0204 */
[----:B--2---:R-:W-:Y:S01]  /*0100*/  STG.E desc[UR4][R4.64], R3 ;  /* 0x0000000304007986 */ /* 0x004fe2000c101904 */
[----:B------:R-:W-:Y:S05]  /*0110*/  EXIT ;  /* 0x000000000000794d */ /* 0x000fea0003800000 */
.L_x_0:
[----:B------:R-:W-:-:S00]  /*0120*/  BRA `(.L_x_0) ;  /* 0xfffffffc00fc7947 */ /* 0x000fc0000383ffff */
[----:B------:R-:W-:-:S00]  /*0130*/  NOP ;  /* 0x0000000000007918 */ /* 0x000fc00000000000 */
        /* <DEDUP_REMOVED lines=12> */
.L_x_6:


//--------------------- .text._Z21globalMemStrideKernelPiS_ii --------------------------
	.section	.text._Z21globalMemStrideKernelPiS_ii,"ax",@progbits
	.align	128
        .global         _Z21globalMemStrideKernelPiS_ii
        .type           _Z21globalMemStrideKernelPiS_ii,@function
        .size           _Z21globalMemStrideKernelPiS_ii,(.L_x_7 - _Z21globalMemStrideKernelPiS_ii)
        .other          _Z21globalMemStrideKernelPiS_ii,@"STO_CUDA_ENTRY STV_DEFAULT"
_Z21globalMemStrideKernelPiS_ii:
.text._Z21globalMemStrideKernelPiS_ii:
        /* <DEDUP_REMOVED lines=18> */
.L_x_1:
        /* <DEDUP_REMOVED lines=14> */
.L_x_7:


//--------------------- .text._Z24globalMemCoalescedKernelPiS_ii --------------------------
	.section	.text._Z24globalMemCoalescedKernelPiS_ii,"ax",@progbits
	.align	128
        .global         _Z24globalMemCoalescedKernelPiS_ii
        .type           _Z24globalMemCoalescedKernelPiS_ii,@function
        .size           _Z24globalMemCoalescedKernelPiS_ii,(.L_x_8 - _Z24globalMemCoalescedKernelPiS_ii)
        .other          _Z24globalMemCoalescedKernelPiS_ii,@"STO_CUDA_ENTRY STV_DEFAULT"
_Z24globalMemCoalescedKernelPiS_ii:
.text._Z24globalMemCoalescedKernelPiS_ii:
[----:B------:R-:W-:Y:S01]  /*0000*/  LDC R1, c[0x0][0x37c] ;  /* 0x0000df00ff017b82 */ /* 0x000fe20000000800 */
[----:B------:R-:W0:Y:S07]  /*0010*/  S2R R0, SR_TID.X ;  /* 0x0000000000007919 */ /* 0x000e2e0000002100 */
[----:B------:R-:W0:Y:S08]  /*0020*/  S2UR UR4, SR_CTAID.X ;  /* 0x00000000000479c3 */ /* 0x000e300000002500 */
[----:B------:R-:W0:Y:S08]  /*0030*/  LDC R5, c[0x0][0x360] ;  /* 0x0000d800ff057b82 */ /* 0x000e300000000800 */
[----:B------:R-:W1:Y:S01]  /*0040*/  LDC.64 R2, c[0x0][0x390] ;  /* 0x0000e400ff027b82 */ /* 0x000e620000000a00 */
[----:B0-----:R-:W-:Y:S01]  /*0050*/  IMAD R0, R5, UR4, R0 ;  /* 0x0000000405007c24 */ /* 0x001fe2000f8e0200 */
[----:B-1----:R-:W-:-:S04]  /*0060*/  ISETP.GE.AND P0, PT, R3, 0x1, PT ;  /* 0x000000010300780c */ /* 0x002fc80003f06270 */
[----:B------:R-:W-:-:S13]  /*0070*/  ISETP.GE.OR P0, PT, R0, R2, !P0 ;  /* 0x000000020000720c */ /* 0x000fda0004706670 */
[----:B------:R-:W-:Y:S05]  /*0080*/  @P0 EXIT ;  /* 0x000000000000094d */ /* 0x000fea0003800000 */
[----:B------:R-:W0:Y:S01]  /*0090*/  LDC.64 R4, c[0x0][0x388] ;  /* 0x0000e200ff047b82 */ /* 0x000e220000000a00 */
[----:B------:R-:W-:Y:S01]  /*00a0*/  ISETP.GT.AND P1, PT, R3, 0x3, PT ;  /* 0x000000030300780c */ /* 0x000fe20003f24270 */
[----:B------:R-:W1:Y:S01]  /*00b0*/  LDCU.64 UR6, c[0x0][0x358] ;  /* 0x00006b00ff0677ac */ /* 0x000e620008000a00 */
[----:B------:R-:W-:Y:S01]  /*00c0*/  PLOP3.LUT P0, PT, PT, PT, PT, 0x80, 0x8 ;  /* 0x000000000008781c */ /* 0x000fe20003f0f070 */
[----:B------:R-:W-:Y:S01]  /*00d0*/  UMOV UR4, URZ ;  /* 0x000000ff00047c82 */ /* 0x000fe20008000000 */
[----:B0-----:R-:W-:-:S09]  /*00e0*/  IMAD.WIDE R4, R0, 0x4, R4 ;  /* 0x0000000400047825 */ /* 0x001fd200078e0204 */
[----:B-1----:R-:W-:Y:S05]  /*00f0*/  @!P1 BRA `(.L_x_2) ;  /* 0x0000000000589947 */ /* 0x002fea0003800000 */
[----:B------:R-:W0:Y:S01]  /*0100*/  LDC.64 R6, c[0x0][0x380] ;  /* 0x0000e000ff067b82 */ /* 0x000e220000000a00 */
[----:B------:R-:W-:Y:S01]  /*0110*/  PLOP3.LUT P0, PT, PT, PT, PT, 0x8, 0x80 ;  /* 0x000000000080781c */ /* 0x000fe20003f0e170 */
[----:B------:R-:W-:-:S12]  /*0120*/  VIADD R2, R3, 0xfffffffd ;  /* 0xfffffffd03027836 */ /* 0x000fd80000000000 */
.L_x_3:
[----:B01----:R-:W-:-:S06]  /*0130*/  IMAD.WIDE R8, R0, 0x4, R6 ;  /* 0x0000000400087825 */ /* 0x003fcc00078e0206 */
[----:B------:R-:W2:Y:S01]  /*0140*/  LDG.E R9, desc[UR6][R8.64] ;  /* 0x0000000608097981 */ /* 0x000ea2000c1e1900 */
[----:B------:R-:W-:-:S04]  /*0150*/  VIADD R11, R0, 0x1 ;  /* 0x00000001000b7836 */ /* 0x000fc80000000000 */
[--C-:B------:R-:W-:Y:S01]  /*0160*/  IMAD.WIDE R10, R11, 0x4, R6.reuse ;  /* 0x000000040b0a7825 */ /* 0x100fe200078e0206 */
[----:B------:R-:W-:Y:S01]  /*0170*/  IADD3 R13, PT, PT, R0, 0x2, RZ ;  /* 0x00000002000d7810 */ /* 0x000fe20007ffe0ff */
[----:B--2---:R1:W-:Y:S04]  /*0180*/  STG.E desc[UR6][R4.64], R9 ;  /* 0x0000000904007986 */ /* 0x0043e8000c101906 */
[----:B------:R-:W2:Y:S01]  /*0190*/  LDG.E R11, desc[UR6][R10.64] ;  /* 0x000000060a0b7981 */ /* 0x000ea2000c1e1900 */
[----:B------:R-:W-:-:S04]  /*01a0*/  IMAD.WIDE R12, R13, 0x4, R6 ;  /* 0x000000040d0c7825 */ /* 0x000fc800078e0206 */
[----:B------:R-:W-:Y:S01]  /*01b0*/  VIADD R15, R0, 0x3 ;  /* 0x00000003000f7836 */ /* 0x000fe20000000000 */
[----:B--2---:R1:W-:Y:S04]  /*01c0*/  STG.E desc[UR6][R4.64], R11 ;  /* 0x0000000b04007986 */ /* 0x0043e8000c101906 */
[----:B------:R-:W2:Y:S01]  /*01d0*/  LDG.E R13, desc[UR6][R12.64] ;  /* 0x000000060c0d7981 */ /* 0x000ea2000c1e1900 */
[----:B------:R-:W-:Y:S01]  /*01e0*/  IMAD.WIDE R14, R15, 0x4, R6 ;  /* 0x000000040f0e7825 */ /* 0x000fe200078e0206 */
[----:B------:R-:W-:-:S06]  /*01f0*/  UIADD3 UR4, UPT, UPT, UR4, 0x4, URZ ;  /* 0x0000000404047890 */ /* 0x000fcc000fffe0ff */
[----:B------:R-:W-:Y:S01]  /*0200*/  ISETP.LE.AND P1, PT, R2, UR4, PT ;  /* 0x0000000402007c0c */ /* 0x000fe2000bf23270 */
[----:B--2---:R1:W-:Y:S04]  /*0210*/  STG.E desc[UR6][R4.64], R13 ;  /* 0x0000000d04007986 */ /* 0x0043e8000c101906 */
[----:B------:R-:W2:Y:S01]  /*0220*/  LDG.E R15, desc[UR6][R14.64] ;  /* 0x000000060e0f7981 */ /* 0x000ea2000c1e1900 */
[----:B------:R-:W-:-:S03]  /*0230*/  IADD3 R0, PT, PT, R0, 0x4, RZ ;  /* 0x0000000400007810 */ /* 0x000fc60007ffe0ff */
[----:B--2---:R1:W-:Y:S04]  /*0240*/  STG.E desc[UR6][R4.64], R15 ;  /* 0x0000000f04007986 */ /* 0x0043e8000c101906 */
[----:B------:R-:W-:Y:S05]  /*0250*/  @!P1 BRA `(.L_x_3) ;  /* 0xfffffffc00b49947 */ /* 0x000fea000383ffff */
.L_x_2:
[----:B------:R-:W-:-:S05]  /*0260*/  VIADD R2, R3, -UR4 ;  /* 0x8000000403027c36 */ /* 0x000fca0008000000 */
[----:B------:R-:W-:-:S13]  /*0270*/  ISETP.GT.AND P1, PT, R2, 0x1, PT ;  /* 0x000000010200780c */ /* 0x000fda0003f24270 */
[----:B------:R-:W-:Y:S05]  /*0280*/  @!P1 BRA `(.L_x_4) ;  /* 0x00000000002c9947 */ /* 0x000fea0003800000 */
[----:B-1----:R-:W0:Y:S02]  /*0290*/  LDC.64 R8, c[0x0][0x380] ;  /* 0x0000e000ff087b82 */ /* 0x002e240000000a00 */
[----:B0-----:R-:W-:-:S06]  /*02a0*/  IMAD.WIDE R6, R0, 0x4, R8 ;  /* 0x0000000400067825 */ /* 0x001fcc00078e0208 */
[----:B------:R-:W2:Y:S01]  /*02b0*/  LDG.E R7, desc[UR6][R6.64] ;  /* 0x0000000606077981 */ /* 0x000ea2000c1e1900 */
[----:B------:R-:W-:-:S05]  /*02c0*/  IADD3 R11, PT, PT, R0, 0x1, RZ ;  /* 0x00000001000b7810 */ /* 0x000fca0007ffe0ff */
[----:B------:R-:W-:Y:S01]  /*02d0*/  IMAD.WIDE R8, R11, 0x4, R8 ;  /* 0x000000040b087825 */ /* 0x000fe200078e0208 */
[----:B--2---:R0:W-:Y:S05]  /*02e0*/  STG.E desc[UR6][R4.64], R7 ;  /* 0x0000000704007986 */ /* 0x0041ea000c101906 */
[----:B------:R-:W2:Y:S01]  /*02f0*/  LDG.E R9, desc[UR6][R8.64] ;  /* 0x0000000608097981 */ /* 0x000ea2000c1e1900 */
[----:B------:R-:W-:Y:S01]  /*0300*/  PLOP3.LUT P0, PT, PT, PT, PT, 0x8, 0x80 ;  /* 0x000000000080781c */ /* 0x000fe20003f0e170 */
[----:B------:R-:W-:Y:S01]  /*0310*/  UIADD3 UR4, UPT, UPT, UR4, 0x2, URZ ;  /* 0x0000000204047890 */ /* 0x000fe2000fffe0ff */
[----:B------:R-:W-:Y:S01]  /*0320*/  IADD3 R0, PT, PT, R0, 0x2, RZ ;  /* 0x0000000200007810 */ /* 0x000fe20007ffe0ff */
[----:B--2---:R0:W-:Y:S10]  /*0330*/  STG.E desc[UR6][R4.64], R9 ;  /* 0x0000000904007986 */ /* 0x0041f4000c101906 */
.L_x_4:
[----:B------:R-:W-:-:S13]  /*0340*/  ISETP.GT.OR P0, PT, R3, UR4, P0 ;  /* 0x0000000403007c0c */ /* 0x000fda0008704670 */
[----:B------:R-:W-:Y:S05]  /*0350*/  @!P0 EXIT ;  /* 0x000000000000894d */ /* 0x000fea0003800000 */
[----:B------:R-:W2:Y:S02]  /*0360*/  LDC.64 R2, c[0x0][0x380] ;  /* 0x0000e000ff027b82 */ /* 0x000ea40000000a00 */
[----:B--2---:R-:W-:-:S06]  /*0370*/  IMAD.WIDE R2, R0, 0x4, R2 ;  /* 0x0000000400027825 */ /* 0x004fcc00078e0202 */
[----:B------:R-:W2:Y:S04]  /*0380*/  LDG.E R3, desc[UR6][R2.64] ;  /* 0x0000000602037981 */ /* 0x000ea8000c1e1900 */
[----:B--2---:R-:W-:Y:S01]  /*0390*/  STG.E desc[UR6][R4.64], R3 ;  /* 0x0000000304007986 */ /* 0x004fe2000c101906 */
[----:B------:R-:W-:Y:S05]  /*03a0*/  EXIT ;  /* 0x000000000000794d */ /* 0x000fea0003800000 */
.L_x_5:
        /* <DEDUP_REMOVED lines=13> */
.L_x_8:


//--------------------- .nv.shared.reserved.0     --------------------------
	.section	.nv.shared.reserved.0,"aw",@nobits
	.weak		__nv_reservedSMEM_offset_0_alias
	.size		__nv_reservedSMEM_offset_0_alias, 0, 64
	.other		__nv_reservedSMEM_offset_0_alias,@"STO_CUDA_RESERVED_SHARED STV_DEFAULT"
__nv_reservedSMEM_offset_0_alias:
	.zero		0
	.zero		64


//--------------------- .nv.constant0._Z21globalMemOffsetKernelPiS_ii --------------------------
	.section	.nv.constant0._Z21globalMemOffsetKernelPiS_ii,"a",@progbits
	.sectionflags	@""
	.align	4
.nv.constant0._Z21globalMemOffsetKernelPiS_ii:
	.zero		920


//--------------------- .nv.constant0._Z21globalMemStrideKernelPiS_ii --------------------------
	.section	.nv.constant0._Z21globalMemStrideKernelPiS_ii,"a",@progbits
	.sectionflags	@""
	.align	4
.nv.constant0._Z21globalMemStrideKernelPiS_ii:
	.zero		920


//--------------------- .nv.constant0._Z24globalMemCoalescedKernelPiS_ii --------------------------
	.section	.nv.constant0._Z24globalMemCoalescedKernelPiS_ii,"a",@progbits
	.sectionflags	@""
	.align	4
.nv.constant0._Z24globalMemCoalescedKernelPiS_ii:
	.zero		920


//--------------------- SYMBOLS --------------------------

	.type		.nv.reservedSmem.offset0,@object
	.size		.nv.reservedSmem.offset0,0x4
